//
// Generated by NVIDIA NVVM Compiler
//
// Compiler Build ID: CL-36424714
// Cuda compilation tools, release 13.0, V13.0.88
// Based on NVVM 20.0.0
//

.version 9.0
.target sm_100
.address_size 64

	// .globl	_Z15multiply_by_twoPKiPim

.visible .entry _Z15multiply_by_twoPKiPim(
	.param .u64 .ptr .align 1 _Z15multiply_by_twoPKiPim_param_0,
	.param .u64 .ptr .align 1 _Z15multiply_by_twoPKiPim_param_1,
	.param .u64 _Z15multiply_by_twoPKiPim_param_2
)
{
	.reg .pred 	%p<2>;
	.reg .b32 	%r<7>;
	.reg .b64 	%rd<10>;

	ld.param.u64 	%rd2, [_Z15multiply_by_twoPKiPim_param_0];
	ld.param.u64 	%rd3, [_Z15multiply_by_twoPKiPim_param_1];
	ld.param.u64 	%rd4, [_Z15multiply_by_twoPKiPim_param_2];
	mov.u32 	%r1, %ctaid.x;
	mov.u32 	%r2, %ntid.x;
	mov.u32 	%r3, %tid.x;
	mad.lo.s32 	%r4, %r1, %r2, %r3;
	cvt.u64.u32 	%rd1, %r4;
	setp.le.u64 	%p1, %rd4, %rd1;
	@%p1 bra 	$L__BB0_2;
	cvta.to.global.u64 	%rd5, %rd2;
	cvta.to.global.u64 	%rd6, %rd3;
	shl.b64 	%rd7, %rd1, 2;
	add.s64 	%rd8, %rd5, %rd7;
	ld.global.u32 	%r5, [%rd8];
	shl.b32 	%r6, %r5, 1;
	add.s64 	%rd9, %rd6, %rd7;
	st.global.u32 	[%rd9], %r6;
$L__BB0_2:
	ret;

}


// ===== COMPILED SASS (sm_100) =====

	.target	sm_100

	.elftype	@"ET_EXEC"


//--------------------- .note.nv.tkinfo           --------------------------
	.section	.note.nv.tkinfo,"",@"SHT_NOTE"
	.sectionflags	@"SHF_NOTE_NV_TKINFO"
	.tkinfo
        /*0018*/ 	.word	0x00000002
        /*0030*/ 	.string	""
        /*0030*/ 	.string	"ptxas"
        /*0030*/ 	.string	"Cuda compilation tools, release 13.0, V13.0.88"
        /*0030*/ 	.string	"Build cuda_13.0.r13.0/compiler.36424714_0"
        /*0030*/ 	.string	"-arch sm_100 -m 64 "



//--------------------- .note.nv.cuinfo           --------------------------
	.section	.note.nv.cuinfo,"",@"SHT_NOTE"
	.sectionflags	@"SHF_NOTE_NV_CUINFO"
        /*0018*/ 	.short	0x0002
        /*001a*/ 	.short	0x0064
        /*001c*/ 	.short	0x0082
	.zero		2


//--------------------- .nv.info                  --------------------------
	.section	.nv.info,"",@"SHT_CUDA_INFO"
	.align	4


	//----- nvinfo : EIATTR_REGCOUNT
	.align		4
        /*0000*/ 	.byte	0x04, 0x2f
        /*0002*/ 	.short	(.L_1 - .L_0)
	.align		4
.L_0:
        /*0004*/ 	.word	index@(_Z15multiply_by_twoPKiPim)
        /*0008*/ 	.word	0x0000000a


	//----- nvinfo : EIATTR_FRAME_SIZE
	.align		4
.L_1:
        /*000c*/ 	.byte	0x04, 0x11
        /*000e*/ 	.short	(.L_3 - .L_2)
	.align		4
.L_2:
        /*0010*/ 	.word	index@(_Z15multiply_by_twoPKiPim)
        /*0014*/ 	.word	0x00000000


	//----- nvinfo : EIATTR_MIN_STACK_SIZE
	.align		4
.L_3:
        /*0018*/ 	.byte	0x04, 0x12
        /*001a*/ 	.short	(.L_5 - .L_4)
	.align		4
.L_4:
        /*001c*/ 	.word	index@(_Z15multiply_by_twoPKiPim)
        /*0020*/ 	.word	0x00000000
.L_5:


//--------------------- .nv.compat                --------------------------
	.section	.nv.compat,"",@"SHT_CUDA_COMPAT_INFO"
	.align	4
        /*0000*/ 	.byte	0x02, 0x09, 0x00, 0x00, 0x02, 0x02, 0x01, 0x00, 0x02, 0x05, 0x05, 0x00, 0x03, 0x07, 0x01, 0x01
        /*0010*/ 	.byte	0x02, 0x03, 0x00, 0x00, 0x02, 0x06, 0x01, 0x00, 0x04, 0x0b, 0x08, 0x00, 0x09, 0x00, 0x00, 0x00
        /*0020*/ 	.byte	0x00, 0x00, 0x00, 0x00


//--------------------- .nv.info._Z15multiply_by_twoPKiPim --------------------------
	.section	.nv.info._Z15multiply_by_twoPKiPim,"",@"SHT_CUDA_INFO"
	.sectionflags	@""
	.align	4


	//----- nvinfo : EIATTR_CUDA_API_VERSION
	.align		4
        /*0000*/ 	.byte	0x04, 0x37
        /*0002*/ 	.short	(.L_7 - .L_6)
.L_6:
        /*0004*/ 	.word	0x00000082


	//----- nvinfo : EIATTR_KPARAM_INFO
	.align		4
.L_7:
        /*0008*/ 	.byte	0x04, 0x17
        /*000a*/ 	.short	(.L_9 - .L_8)
.L_8:
        /*000c*/ 	.word	0x00000000
        /*0010*/ 	.short	0x0002
        /*0012*/ 	.short	0x0010
        /*0014*/ 	.byte	0x00, 0xf0, 0x21, 0x00


	//----- nvinfo : EIATTR_KPARAM_INFO
	.align		4
.L_9:
        /*0018*/ 	.byte	0x04, 0x17
        /*001a*/ 	.short	(.L_11 - .L_10)
.L_10:
        /*001c*/ 	.word	0x00000000
        /*0020*/ 	.short	0x0001
        /*0022*/ 	.short	0x0008
        /*0024*/ 	.byte	0x00, 0xf5, 0x21, 0x00


	//----- nvinfo : EIATTR_KPARAM_INFO
	.align		4
.L_11:
        /*0028*/ 	.byte	0x04, 0x17
        /*002a*/ 	.short	(.L_13 - .L_12)
.L_12:
        /*002c*/ 	.word	0x00000000
        /*0030*/ 	.short	0x0000
        /*0032*/ 	.short	0x0000
        /*0034*/ 	.byte	0x00, 0xf5, 0x21, 0x00


	//----- nvinfo : EIATTR_SPARSE_MMA_MASK
	.align		4
.L_13:
        /*0038*/ 	.byte	0x03, 0x50
        /*003a*/ 	.short	0x0000


	//----- nvinfo : EIATTR_MAXREG_COUNT
	.align		4
        /*003c*/ 	.byte	0x03, 0x1b
        /*003e*/ 	.short	0x00ff


	//----- nvinfo : EIATTR_MERCURY_ISA_VERSION
	.align		4
        /*0040*/ 	.byte	0x03, 0x5f
        /*0042*/ 	.short	0x0101


	//----- nvinfo : EIATTR_VRC_CTA_INIT_COUNT
	.align		4
        /*0044*/ 	.byte	0x02, 0x4a
	.zero		1
	.zero		1


	//----- nvinfo : EIATTR_EXIT_INSTR_OFFSETS
	.align		4
        /*0048*/ 	.byte	0x04, 0x1c
        /*004a*/ 	.short	(.L_15 - .L_14)


	//   ....[0]....
.L_14:
        /*004c*/ 	.word	0x00000080


	//   ....[1]....
        /*0050*/ 	.word	0x00000140


	//----- nvinfo : EIATTR_CBANK_PARAM_SIZE
	.align		4
.L_15:
        /*0054*/ 	.byte	0x03, 0x19
        /*0056*/ 	.short	0x0018


	//----- nvinfo : EIATTR_PARAM_CBANK
	.align		4
        /*0058*/ 	.byte	0x04, 0x0a
        /*005a*/ 	.short	(.L_17 - .L_16)
	.align		4
.L_16:
        /*005c*/ 	.word	index@(.nv.constant0._Z15multiply_by_twoPKiPim)
        /*0060*/ 	.short	0x0380
        /*0062*/ 	.short	0x0018


	//----- nvinfo : EIATTR_SW_WAR
	.align		4
.L_17:
        /*0064*/ 	.byte	0x04, 0x36
        /*0066*/ 	.short	(.L_19 - .L_18)
.L_18:
        /*0068*/ 	.word	0x00000008
.L_19:


//--------------------- .nv.callgraph             --------------------------
	.section	.nv.callgraph,"",@"SHT_CUDA_CALLGRAPH"
	.align	4
	.sectionentsize	8
	.align		4
        /*0000*/ 	.word	0x00000000
	.align		4
        /*0004*/ 	.word	0xffffffff
	.align		4
        /*0008*/ 	.word	0x00000000
	.align		4
        /*000c*/ 	.word	0xfffffffe
	.align		4
        /*0010*/ 	.word	0x00000000
	.align		4
        /*0014*/ 	.word	0xfffffffd
	.align		4
        /*0018*/ 	.word	0x00000000
	.align		4
        /*001c*/ 	.word	0xfffffffc


//--------------------- .text._Z15multiply_by_twoPKiPim --------------------------
	.section	.text._Z15multiply_by_twoPKiPim,"ax",@progbits
	.align	128
        .global         _Z15multiply_by_twoPKiPim
        .type           _Z15multiply_by_twoPKiPim,@function
        .size           _Z15multiply_by_twoPKiPim,(.L_x_1 - _Z15multiply_by_twoPKiPim)
        .other          _Z15multiply_by_twoPKiPim,@"STO_CUDA_ENTRY STV_DEFAULT"
_Z15multiply_by_twoPKiPim:
.text._Z15multiply_by_twoPKiPim:
[----:B------:R-:W-:Y:S01]  /*0000*/  LDC R1, c[0x0][0x37c] ;  /* 0x0000df00ff017b82 */ /* 0x000fe20000000800 */
[----:B------:R-:W0:Y:S07]  /*0010*/  S2R R3, SR_TID.X ;  /* 0x0000000000037919 */ /* 0x000e2e0000002100 */
[----:B------:R-:W0:Y:S01]  /*0020*/  S2UR UR4, SR_CTAID.X ;  /* 0x00000000000479c3 */ /* 0x000e220000002500 */
[----:B------:R-:W1:Y:S07]  /*0030*/  LDCU.64 UR6, c[0x0][0x390] ;  /* 0x00007200ff0677ac */ /* 0x000e6e0008000a00 */
[----:B------:R-:W0:Y:S02]  /*0040*/  LDC R0, c[0x0][0x360] ;  /* 0x0000d800ff007b82 */ /* 0x000e240000000800 */
[----:B0-----:R-:W-:-:S05]  /*0050*/  IMAD R0, R0, UR4, R3 ;  /* 0x0000000400007c24 */ /* 0x001fca000f8e0203 */
[----:B-1----:R-:W-:-:S04]  /*0060*/  ISETP.GE.U32.AND P0, PT, R0, UR6, PT ;  /* 0x0000000600007c0c */ /* 0x002fc8000bf06070 */
[----:B------:R-:W-:-:S13]  /*0070*/  ISETP.GE.U32.AND.EX P0, PT, RZ, UR7, PT, P0 ;  /* 0x00000007ff007c0c */ /* 0x000fda000bf06100 */
[----:B------:R-:W-:Y:S05]  /*0080*/  @P0 EXIT ;  /* 0x000000000000094d */ /* 0x000fea0003800000 */
[----:B------:R-:W0:Y:S01]  /*0090*/  LDCU.128 UR8, c[0x0][0x380] ;  /* 0x00007000ff0877ac */ /* 0x000e220008000c00 */
[----:B------:R-:W-:Y:S01]  /*00a0*/  IMAD.SHL.U32 R4, R0, 0x4, RZ ;  /* 0x0000000400047824 */ /* 0x000fe200078e00ff */
[----:B------:R-:W-:Y:S01]  /*00b0*/  SHF.R.U32.HI R0, RZ, 0x1e, R0 ;  /* 0x0000001eff007819 */ /* 0x000fe20000011600 */
[----:B------:R-:W1:Y:S03]  /*00c0*/  LDCU.64 UR4, c[0x0][0x358] ;  /* 0x00006b00ff0477ac */ /* 0x000e660008000a00 */
[----:B0-----:R-:W-:-:S04]  /*00d0*/  IADD3 R2, P0, PT, R4, UR8, RZ ;  /* 0x0000000804027c10 */ /* 0x001fc8000ff1e0ff */
[----:B------:R-:W-:-:S05]  /*00e0*/  IADD3.X R3, PT, PT, R0, UR9, RZ, P0, !PT ;  /* 0x0000000900037c10 */ /* 0x000fca00087fe4ff */
[----:B-1----:R-:W2:Y:S01]  /*00f0*/  LDG.E R2, desc[UR4][R2.64] ;  /* 0x0000000402027981 */ /* 0x002ea2000c1e1900 */
[----:B------:R-:W-:-:S04]  /*0100*/  IADD3 R4, P0, PT, R4, UR10, RZ ;  /* 0x0000000a04047c10 */ /* 0x000fc8000ff1e0ff */
[----:B------:R-:W-:Y:S01]  /*0110*/  IADD3.X R5, PT, PT, R0, UR11, RZ, P0, !PT ;  /* 0x0000000b00057c10 */ /* 0x000fe200087fe4ff */
[----:B--2---:R-:W-:-:S05]  /*0120*/  IMAD.SHL.U32 R7, R2, 0x2, RZ ;  /* 0x0000000202077824 */ /* 0x004fca00078e00ff */
[----:B------:R-:W-:Y:S01]  /*0130*/  STG.E desc[UR4][R4.64], R7 ;  /* 0x0000000704007986 */ /* 0x000fe2000c101904 */
[----:B------:R-:W-:Y:S05]  /*0140*/  EXIT ;  /* 0x000000000000794d */ /* 0x000fea0003800000 */
.L_x_0:
[----:B------:R-:W-:-:S00]  /*0150*/  BRA `(.L_x_0) ;  /* 0xfffffffc00fc7947 */ /* 0x000fc0000383ffff */
[----:B------:R-:W-:-:S00]  /*0160*/  NOP ;  /* 0x0000000000007918 */ /* 0x000fc00000000000 */
        /* <DEDUP_REMOVED lines=9> */
.L_x_1:


//--------------------- .nv.shared.reserved.0     --------------------------
	.section	.nv.shared.reserved.0,"aw",@nobits
	.weak		__nv_reservedSMEM_offset_0_alias
	.size		__nv_reservedSMEM_offset_0_alias, 0, 64
	.other		__nv_reservedSMEM_offset_0_alias,@"STO_CUDA_RESERVED_SHARED STV_DEFAULT"
__nv_reservedSMEM_offset_0_alias:
	.zero		0
	.zero		64


//--------------------- .nv.constant0._Z15multiply_by_twoPKiPim --------------------------
	.section	.nv.constant0._Z15multiply_by_twoPKiPim,"a",@progbits
	.sectionflags	@""
	.align	4
.nv.constant0._Z15multiply_by_twoPKiPim:
	.zero		920


//--------------------- SYMBOLS --------------------------

	.type		.nv.reservedSmem.offset0,@object
	.size		.nv.reservedSmem.offset0,0x4
